	.headerflags	@"EF_CUDA_TEXMODE_UNIFIED EF_CUDA_64BIT_ADDRESS EF_CUDA_ACCELERATORS EF_CUDA_SM90 EF_CUDA_VIRTUAL_SM(EF_CUDA_SM90)"
	.elftype	@"ET_EXEC"


//--------------------- .nv.info                  --------------------------
	.section	.nv.info,"",@"SHT_CUDA_INFO"
	.align	4


	//----- nvinfo : EIATTR_REGCOUNT
	.align		4
        /*0000*/ 	.byte	0x04, 0x2f
        /*0002*/ 	.short	(.L_1 - .L_0)
	.align		4
.L_0:
        /*0004*/ 	.word	index@(triton_poi_fused_cat_2)
        /*0008*/ 	.word	0x00000014


	//----- nvinfo : EIATTR_MIN_STACK_SIZE
	.align		4
.L_1:
        /*000c*/ 	.byte	0x04, 0x12
        /*000e*/ 	.short	(.L_3 - .L_2)
	.align		4
.L_2:
        /*0010*/ 	.word	index@(triton_poi_fused_cat_2)
        /*0014*/ 	.word	0x00000000


	//----- nvinfo : EIATTR_FRAME_SIZE
	.align		4
.L_3:
        /*0018*/ 	.byte	0x04, 0x11
        /*001a*/ 	.short	(.L_5 - .L_4)
	.align		4
.L_4:
        /*001c*/ 	.word	index@(triton_poi_fused_cat_2)
        /*0020*/ 	.word	0x00000000


	//----- nvinfo : EIATTR_MIN_STACK_SIZE
	.align		4
.L_5:
        /*0024*/ 	.byte	0x04, 0x12
        /*0026*/ 	.short	(.L_7 - .L_6)
	.align		4
.L_6:
        /*0028*/ 	.word	index@(triton_poi_fused_cat_2)
        /*002c*/ 	.word	0x00000000
.L_7:


//--------------------- .nv.info.triton_poi_fused_cat_2 --------------------------
	.section	.nv.info.triton_poi_fused_cat_2,"",@"SHT_CUDA_INFO"
	.sectionflags	@""
	.align	4


	//----- nvinfo : EIATTR_CUDA_API_VERSION
	.align		4
        /*0000*/ 	.byte	0x04, 0x37
        /*0002*/ 	.short	(.L_9 - .L_8)
.L_8:
        /*0004*/ 	.word	0x0000007c


	//----- nvinfo : EIATTR_KPARAM_INFO
	.align		4
.L_9:
        /*0008*/ 	.byte	0x04, 0x17
        /*000a*/ 	.short	(.L_11 - .L_10)
.L_10:
        /*000c*/ 	.word	0x00000000
        /*0010*/ 	.short	0x0005
        /*0012*/ 	.short	0x0028
        /*0014*/ 	.byte	0x00, 0xf0, 0x11, 0x00


	//----- nvinfo : EIATTR_KPARAM_INFO
	.align		4
.L_11:
        /*0018*/ 	.byte	0x04, 0x17
        /*001a*/ 	.short	(.L_13 - .L_12)
.L_12:
        /*001c*/ 	.word	0x00000000
        /*0020*/ 	.short	0x0004
        /*0022*/ 	.short	0x0020
        /*0024*/ 	.byte	0x00, 0xf4, 0x21, 0x00


	//----- nvinfo : EIATTR_KPARAM_INFO
	.align		4
.L_13:
        /*0028*/ 	.byte	0x04, 0x17
        /*002a*/ 	.short	(.L_15 - .L_14)
.L_14:
        /*002c*/ 	.word	0x00000000
        /*0030*/ 	.short	0x0003
        /*0032*/ 	.short	0x0018
        /*0034*/ 	.byte	0x00, 0xf4, 0x21, 0x00


	//----- nvinfo : EIATTR_KPARAM_INFO
	.align		4
.L_15:
        /*0038*/ 	.byte	0x04, 0x17
        /*003a*/ 	.short	(.L_17 - .L_16)
.L_16:
        /*003c*/ 	.word	0x00000000
        /*0040*/ 	.short	0x0002
        /*0042*/ 	.short	0x0010
        /*0044*/ 	.byte	0x00, 0xf4, 0x21, 0x00


	//----- nvinfo : EIATTR_KPARAM_INFO
	.align		4
.L_17:
        /*0048*/ 	.byte	0x04, 0x17
        /*004a*/ 	.short	(.L_19 - .L_18)
.L_18:
        /*004c*/ 	.word	0x00000000
        /*0050*/ 	.short	0x0001
        /*0052*/ 	.short	0x0008
        /*0054*/ 	.byte	0x00, 0xf4, 0x21, 0x00


	//----- nvinfo : EIATTR_KPARAM_INFO
	.align		4
.L_19:
        /*0058*/ 	.byte	0x04, 0x17
        /*005a*/ 	.short	(.L_21 - .L_20)
.L_20:
        /*005c*/ 	.word	0x00000000
        /*0060*/ 	.short	0x0000
        /*0062*/ 	.short	0x0000
        /*0064*/ 	.byte	0x00, 0xf4, 0x21, 0x00


	//----- nvinfo : EIATTR_SPARSE_MMA_MASK
	.align		4
.L_21:
        /*0068*/ 	.byte	0x03, 0x50
        /*006a*/ 	.short	0x0000


	//----- nvinfo : EIATTR_MAXREG_COUNT
	.align		4
        /*006c*/ 	.byte	0x03, 0x1b
        /*006e*/ 	.short	0x00ff


	//----- nvinfo : EIATTR_EXIT_INSTR_OFFSETS
	.align		4
        /*0070*/ 	.byte	0x04, 0x1c
        /*0072*/ 	.short	(.L_23 - .L_22)


	//   ....[0]....
.L_22:
        /*0074*/ 	.word	0x00000360


	//   ....[1]....
        /*0078*/ 	.word	0x00000380


	//----- nvinfo : EIATTR_REQNTID
	.align		4
.L_23:
        /*007c*/ 	.byte	0x04, 0x10
        /*007e*/ 	.short	(.L_25 - .L_24)
.L_24:
        /*0080*/ 	.word	0x00000080
        /*0084*/ 	.word	0x00000001
        /*0088*/ 	.word	0x00000001


	//----- nvinfo : EIATTR_CBANK_PARAM_SIZE
	.align		4
.L_25:
        /*008c*/ 	.byte	0x03, 0x19
        /*008e*/ 	.short	0x002c


	//----- nvinfo : EIATTR_PARAM_CBANK
	.align		4
        /*0090*/ 	.byte	0x04, 0x0a
        /*0092*/ 	.short	(.L_27 - .L_26)
	.align		4
.L_26:
        /*0094*/ 	.word	index@(.nv.constant0.triton_poi_fused_cat_2)
        /*0098*/ 	.short	0x0210
        /*009a*/ 	.short	0x002c


	//----- nvinfo : EIATTR_SW_WAR
	.align		4
.L_27:
        /*009c*/ 	.byte	0x04, 0x36
        /*009e*/ 	.short	(.L_29 - .L_28)
.L_28:
        /*00a0*/ 	.word	0x00000008
.L_29:


//--------------------- .nv.callgraph             --------------------------
	.section	.nv.callgraph,"",@"SHT_CUDA_CALLGRAPH"
	.align	4
	.sectionentsize	8
	.align		4
        /*0000*/ 	.word	0x00000000
	.align		4
        /*0004*/ 	.word	0xffffffff
	.align		4
        /*0008*/ 	.word	0x00000000
	.align		4
        /*000c*/ 	.word	0xfffffffe
	.align		4
        /*0010*/ 	.word	0x00000000
	.align		4
        /*0014*/ 	.word	0xfffffffd
	.align		4
        /*0018*/ 	.word	0x00000000
	.align		4
        /*001c*/ 	.word	0xfffffffc


//--------------------- .text.triton_poi_fused_cat_2 --------------------------
	.section	.text.triton_poi_fused_cat_2,"ax",@progbits
	.align	128
        .global         triton_poi_fused_cat_2
        .type           triton_poi_fused_cat_2,@function
        .size           triton_poi_fused_cat_2,(.L_x_1 - triton_poi_fused_cat_2)
        .other          triton_poi_fused_cat_2,@"STO_CUDA_ENTRY STV_DEFAULT"
triton_poi_fused_cat_2:
.text.triton_poi_fused_cat_2:
[----:B------:R-:W0:Y:S02]  /*0000*/  LDC R1, c[0x0][0x28] ;  /* 0x00000a00ff017b82 */ /* 0x000e240000000800 */
[----:B------:R-:W1:Y:S01]  /*0010*/  S2R R0, SR_TID.X ;  /* 0x0000000000007919 */ /* 0x000e620000002100 */
[----:B------:R-:W2:Y:S01]  /*0020*/  LDC.64 R4, c[0x0][0x210] ;  /* 0x00008400ff047b82 */ /* 0x000ea20000000a00 */
[----:B------:R-:W-:Y:S01]  /*0030*/  ULDC.64 UR4, c[0x0][0x208] ;  /* 0x0000820000047ab9 */ /* 0x000fe20000000a00 */
[----:B------:R-:W3:Y:S06]  /*0040*/  S2R R3, SR_CTAID.X ;  /* 0x0000000000037919 */ /* 0x000eec0000002500 */
[----:B------:R-:W4:Y:S01]  /*0050*/  LDC.64 R8, c[0x0][0x218] ;  /* 0x00008600ff087b82 */ /* 0x000f220000000a00 */
[----:B-1----:R-:W-:-:S02]  /*0060*/  LOP3.LUT R0, R0, 0x7f, RZ, 0xc0, !PT ;  /* 0x0000007f00007812 */ /* 0x002fc400078ec0ff */
[----:B---3--:R-:W-:-:S03]  /*0070*/  SHF.R.S32.HI R2, RZ, 0x18, R3 ;  /* 0x00000018ff027819 */ /* 0x008fc60000011403 */
[----:B------:R-:W-:Y:S01]  /*0080*/  IMAD R0, R3, 0x80, R0 ;  /* 0x0000008003007824 */ /* 0x000fe200078e0200 */
[----:B------:R-:W-:-:S04]  /*0090*/  SGXT R3, R2, 0x1 ;  /* 0x000000010203781a */ /* 0x000fc80000000200 */
[----:B------:R-:W-:Y:S02]  /*00a0*/  ISETP.GE.AND P0, PT, R0, 0x200, PT ;  /* 0x000002000000780c */ /* 0x000fe40003f06270 */
[-C--:B------:R-:W-:Y:S02]  /*00b0*/  LEA.HI R10, R3, R0.reuse, RZ, 0x4 ;  /* 0x00000000030a7211 */ /* 0x080fe400078f20ff */
[----:B------:R-:W-:Y:S02]  /*00c0*/  SHF.R.S32.HI R3, RZ, 0x1f, R0 ;  /* 0x0000001fff037819 */ /* 0x000fe40000011400 */
[----:B------:R-:W-:Y:S02]  /*00d0*/  SHF.R.S32.HI R2, RZ, 0x4, R10 ;  /* 0x00000004ff027819 */ /* 0x000fe4000001140a */
[----:B------:R-:W-:Y:S02]  /*00e0*/  LEA.HI R11, R3, R0, RZ, 0x7 ;  /* 0x00000000030b7211 */ /* 0x000fe400078f38ff */
[----:B------:R-:W-:-:S02]  /*00f0*/  LEA.HI R6, R2, R2, RZ, 0x3 ;  /* 0x0000000202067211 */ /* 0x000fc400078f18ff */
[----:B------:R-:W-:Y:S02]  /*0100*/  LOP3.LUT R13, R11, 0xffffff80, RZ, 0xc0, !PT ;  /* 0xffffff800b0d7812 */ /* 0x000fe400078ec0ff */
[----:B------:R-:W-:Y:S02]  /*0110*/  LOP3.LUT R7, R6, 0xfffffff8, RZ, 0xc0, !PT ;  /* 0xfffffff806077812 */ /* 0x000fe400078ec0ff */
[----:B------:R-:W-:Y:S01]  /*0120*/  LOP3.LUT R15, R10, 0xfffffff0, RZ, 0xc0, !PT ;  /* 0xfffffff00a0f7812 */ /* 0x000fe200078ec0ff */
[----:B------:R-:W-:Y:S01]  /*0130*/  IMAD.IADD R10, R0, 0x1, -R13 ;  /* 0x00000001000a7824 */ /* 0x000fe200078e0a0d */
[----:B------:R-:W-:Y:S01]  /*0140*/  SHF.R.S32.HI R11, RZ, 0x7, R11 ;  /* 0x00000007ff0b7819 */ /* 0x000fe2000001140b */
[----:B------:R-:W-:Y:S02]  /*0150*/  IMAD.IADD R17, R2, 0x1, -R7 ;  /* 0x0000000102117824 */ /* 0x000fe400078e0a07 */
[----:B------:R-:W1:Y:S01]  /*0160*/  LDC.64 R6, c[0x0][0x220] ;  /* 0x00008800ff067b82 */ /* 0x000e620000000a00 */
[----:B------:R-:W-:-:S02]  /*0170*/  IMAD.IADD R12, R0, 0x1, -R15 ;  /* 0x00000001000c7824 */ /* 0x000fc400078e0a0f */
[----:B------:R-:W-:Y:S01]  /*0180*/  ISETP.GE.AND P1, PT, R17, 0x4, PT ;  /* 0x000000041100780c */ /* 0x000fe20003f26270 */
[----:B------:R-:W-:Y:S01]  /*0190*/  IMAD R13, R11, 0x40, R10 ;  /* 0x000000400b0d7824 */ /* 0x000fe200078e020a */
[----:B------:R-:W-:Y:S01]  /*01a0*/  ISETP.GT.AND P3, PT, R17, 0x3, !P0 ;  /* 0x000000031100780c */ /* 0x000fe20004764270 */
[----:B------:R-:W-:Y:S01]  /*01b0*/  IMAD R11, R11, 0x40, R12 ;  /* 0x000000400b0b7824 */ /* 0x000fe200078e020c */
[----:B------:R-:W-:Y:S01]  /*01c0*/  ISETP.LT.AND P2, PT, R0, 0x200, !P1 ;  /* 0x000002000000780c */ /* 0x000fe20004f41270 */
[----:B------:R-:W3:Y:S01]  /*01d0*/  LDC.64 R2, c[0x0][0x228] ;  /* 0x00008a00ff027b82 */ /* 0x000ee20000000a00 */
[----:B------:R-:W-:Y:S02]  /*01e0*/  VIADD R10, R17, 0xfffffffc ;  /* 0xfffffffc110a7836 */ /* 0x000fe40000000000 */
[----:B--2---:R-:W-:Y:S01]  /*01f0*/  IMAD.WIDE R4, R13, 0x4, R4 ;  /* 0x000000040d047825 */ /* 0x004fe200078e0204 */
[----:B------:R-:W-:-:S03]  /*0200*/  CS2R R12, SRZ ;  /* 0x00000000000c7805 */ /* 0x000fc6000001ff00 */
[----:B------:R-:W-:Y:S01]  /*0210*/  IMAD R11, R10, 0x10, R11 ;  /* 0x000000100a0b7824 */ /* 0x000fe200078e020b */
[----:B------:R-:W-:Y:S01]  /*0220*/  CS2R R14, SRZ ;  /* 0x00000000000e7805 */ /* 0x000fe2000001ff00 */
[----:B----4-:R-:W-:-:S03]  /*0230*/  IMAD.WIDE R8, R17, 0x4, R8 ;  /* 0x0000000411087825 */ /* 0x010fc600078e0208 */
[----:B------:R-:W2:Y:S01]  /*0240*/  @P2 LDG.E R12, desc[UR4][R4.64] ;  /* 0x00000004040c2981 */ /* 0x000ea2000c1e1900 */
[----:B-1----:R-:W-:-:S03]  /*0250*/  IMAD.WIDE R6, R11, 0x4, R6 ;  /* 0x000000040b067825 */ /* 0x002fc600078e0206 */
[----:B------:R-:W4:Y:S04]  /*0260*/  @P2 LDG.E.EL R13, desc[UR4][R8.64] ;  /* 0x00000004080d2981 */ /* 0x000f28000c2e1900 */
[----:B------:R-:W5:Y:S01]  /*0270*/  @P3 LDG.E R14, desc[UR4][R6.64] ;  /* 0x00000004060e3981 */ /* 0x000f62000c1e1900 */
[----:B---3--:R-:W-:Y:S02]  /*0280*/  IMAD.WIDE R2, R10, 0x4, R2 ;  /* 0x000000040a027825 */ /* 0x008fe400078e0202 */
[----:B------:R-:W1:Y:S03]  /*0290*/  LDC.64 R10, c[0x0][0x230] ;  /* 0x00008c00ff0a7b82 */ /* 0x000e660000000a00 */
[----:B------:R1:W3:Y:S02]  /*02a0*/  @P3 LDG.E.EL R15, desc[UR4][R2.64] ;  /* 0x00000004020f3981 */ /* 0x0002e4000c2e1900 */
[----:B-1----:R-:W-:Y:S01]  /*02b0*/  IMAD.WIDE R2, R0, 0x4, R10 ;  /* 0x0000000400027825 */ /* 0x002fe200078e020a */
[----:B--2---:R-:W-:-:S02]  /*02c0*/  SEL R12, R12, RZ, P2 ;  /* 0x000000ff0c0c7207 */ /* 0x004fc40001000000 */
[----:B----4-:R-:W-:Y:S02]  /*02d0*/  SEL R13, R13, RZ, P2 ;  /* 0x000000ff0d0d7207 */ /* 0x010fe40001000000 */
[----:B-----5:R-:W-:-:S03]  /*02e0*/  SEL R14, R14, RZ, P3 ;  /* 0x000000ff0e0e7207 */ /* 0x020fc60001800000 */
[C---:B------:R-:W-:Y:S01]  /*02f0*/  FADD R4, R12.reuse, R13 ;  /* 0x0000000d0c047221 */ /* 0x040fe20000000000 */
[----:B------:R-:W-:Y:S02]  /*0300*/  FSETP.GEU.AND P2, PT, R12, -R13, PT ;  /* 0x8000000d0c00720b */ /* 0x000fe40003f4e000 */
[----:B---3--:R-:W-:-:S04]  /*0310*/  SEL R15, R15, RZ, P3 ;  /* 0x000000ff0f0f7207 */ /* 0x008fc80001800000 */
[C---:B------:R-:W-:Y:S01]  /*0320*/  FSETP.GEU.AND P3, PT, R14.reuse, -R15, PT ;  /* 0x8000000f0e00720b */ /* 0x040fe20003f6e000 */
[----:B------:R-:W-:Y:S01]  /*0330*/  FADD R15, R14, R15 ;  /* 0x0000000f0e0f7221 */ /* 0x000fe20000000000 */
[----:B------:R-:W-:-:S04]  /*0340*/  FSEL R5, R4, RZ, P2 ;  /* 0x000000ff04057208 */ /* 0x000fc80001000000 */
[----:B------:R-:W-:Y:S01]  /*0350*/  @P1 FSEL R5, R15, RZ, P3 ;  /* 0x000000ff0f051208 */ /* 0x000fe20001800000 */
[----:B------:R-:W-:Y:S06]  /*0360*/  @P0 EXIT ;  /* 0x000000000000094d */ /* 0x000fec0003800000 */
[----:B------:R-:W-:Y:S01]  /*0370*/  STG.E desc[UR4][R2.64], R5 ;  /* 0x0000000502007986 */ /* 0x000fe2000c101904 */
[----:B------:R-:W-:Y:S05]  /*0380*/  EXIT ;  /* 0x000000000000794d */ /* 0x000fea0003800000 */
.L_x_0:
[----:B------:R-:W-:-:S00]  /*0390*/  BRA `(.L_x_0) ;  /* 0xfffffffc00fc7947 */ /* 0x000fc0000383ffff */
[----:B------:R-:W-:-:S00]  /*03a0*/  NOP ;  /* 0x0000000000007918 */ /* 0x000fc00000000000 */
        /* <DEDUP_REMOVED lines=13> */
.L_x_1:


//--------------------- .nv.constant0.triton_poi_fused_cat_2 --------------------------
	.section	.nv.constant0.triton_poi_fused_cat_2,"a",@progbits
	.sectionflags	@""
	.align	4
.nv.constant0.triton_poi_fused_cat_2:
	.zero		572
